//
// Generated by NVIDIA NVVM Compiler
//
// Compiler Build ID: CL-36424714
// Cuda compilation tools, release 13.0, V13.0.88
// Based on NVVM 20.0.0
//

.version 9.0
.target sm_100
.address_size 64

	// .globl	_Z11scan_kernelPfS_S_j
// _ZZ11scan_kernelPfS_S_jE8buffer_s has been demoted

.visible .entry _Z11scan_kernelPfS_S_j(
	.param .u64 .ptr .align 1 _Z11scan_kernelPfS_S_j_param_0,
	.param .u64 .ptr .align 1 _Z11scan_kernelPfS_S_j_param_1,
	.param .u64 .ptr .align 1 _Z11scan_kernelPfS_S_j_param_2,
	.param .u32 _Z11scan_kernelPfS_S_j_param_3
)
{
	.reg .pred 	%p<22>;
	.reg .b32 	%r<8>;
	.reg .b32 	%f<55>;
	.reg .b64 	%rd<13>;
	// demoted variable
	.shared .align 4 .b8 _ZZ11scan_kernelPfS_S_jE8buffer_s[4096];
	ld.param.u64 	%rd3, [_Z11scan_kernelPfS_S_j_param_0];
	ld.param.u64 	%rd1, [_Z11scan_kernelPfS_S_j_param_1];
	ld.param.u64 	%rd2, [_Z11scan_kernelPfS_S_j_param_2];
	cvta.to.global.u64 	%rd4, %rd3;
	mov.u32 	%r5, %ntid.x;
	mov.u32 	%r1, %ctaid.x;
	mov.u32 	%r2, %tid.x;
	mad.lo.s32 	%r3, %r5, %r1, %r2;
	mul.wide.u32 	%rd5, %r3, 4;
	add.s64 	%rd6, %rd4, %rd5;
	ld.global.f32 	%f22, [%rd6];
	shl.b32 	%r6, %r2, 2;
	mov.u32 	%r7, _ZZ11scan_kernelPfS_S_jE8buffer_s;
	add.s32 	%r4, %r7, %r6;
	st.shared.f32 	[%r4], %f22;
	bar.sync 	0;
	setp.eq.s32 	%p1, %r2, 0;
	@%p1 bra 	$L__BB0_2;
	ld.shared.f32 	%f46, [%r4+-4];
$L__BB0_2:
	setp.eq.s32 	%p2, %r2, 0;
	bar.sync 	0;
	@%p2 bra 	$L__BB0_4;
	ld.shared.f32 	%f23, [%r4];
	add.f32 	%f24, %f46, %f23;
	st.shared.f32 	[%r4], %f24;
$L__BB0_4:
	bar.sync 	0;
	setp.lt.u32 	%p3, %r2, 2;
	@%p3 bra 	$L__BB0_6;
	ld.shared.f32 	%f46, [%r4+-8];
$L__BB0_6:
	setp.lt.u32 	%p4, %r2, 2;
	bar.sync 	0;
	@%p4 bra 	$L__BB0_8;
	ld.shared.f32 	%f25, [%r4];
	add.f32 	%f26, %f46, %f25;
	st.shared.f32 	[%r4], %f26;
$L__BB0_8:
	bar.sync 	0;
	setp.lt.u32 	%p5, %r2, 4;
	@%p5 bra 	$L__BB0_10;
	ld.shared.f32 	%f46, [%r4+-16];
$L__BB0_10:
	setp.lt.u32 	%p6, %r2, 4;
	bar.sync 	0;
	@%p6 bra 	$L__BB0_12;
	ld.shared.f32 	%f27, [%r4];
	add.f32 	%f28, %f46, %f27;
	st.shared.f32 	[%r4], %f28;
$L__BB0_12:
	bar.sync 	0;
	setp.lt.u32 	%p7, %r2, 8;
	@%p7 bra 	$L__BB0_14;
	ld.shared.f32 	%f46, [%r4+-32];
$L__BB0_14:
	setp.lt.u32 	%p8, %r2, 8;
	bar.sync 	0;
	@%p8 bra 	$L__BB0_16;
	ld.shared.f32 	%f29, [%r4];
	add.f32 	%f30, %f46, %f29;
	st.shared.f32 	[%r4], %f30;
$L__BB0_16:
	bar.sync 	0;
	setp.lt.u32 	%p9, %r2, 16;
	@%p9 bra 	$L__BB0_18;
	ld.shared.f32 	%f46, [%r4+-64];
$L__BB0_18:
	setp.lt.u32 	%p10, %r2, 16;
	bar.sync 	0;
	@%p10 bra 	$L__BB0_20;
	ld.shared.f32 	%f31, [%r4];
	add.f32 	%f32, %f46, %f31;
	st.shared.f32 	[%r4], %f32;
$L__BB0_20:
	bar.sync 	0;
	setp.lt.u32 	%p11, %r2, 32;
	@%p11 bra 	$L__BB0_22;
	ld.shared.f32 	%f46, [%r4+-128];
$L__BB0_22:
	setp.lt.u32 	%p12, %r2, 32;
	bar.sync 	0;
	@%p12 bra 	$L__BB0_24;
	ld.shared.f32 	%f33, [%r4];
	add.f32 	%f34, %f46, %f33;
	st.shared.f32 	[%r4], %f34;
$L__BB0_24:
	bar.sync 	0;
	setp.lt.u32 	%p13, %r2, 64;
	@%p13 bra 	$L__BB0_26;
	ld.shared.f32 	%f46, [%r4+-256];
$L__BB0_26:
	setp.lt.u32 	%p14, %r2, 64;
	bar.sync 	0;
	@%p14 bra 	$L__BB0_28;
	ld.shared.f32 	%f35, [%r4];
	add.f32 	%f36, %f46, %f35;
	st.shared.f32 	[%r4], %f36;
$L__BB0_28:
	bar.sync 	0;
	setp.lt.u32 	%p15, %r2, 128;
	@%p15 bra 	$L__BB0_30;
	ld.shared.f32 	%f46, [%r4+-512];
$L__BB0_30:
	setp.lt.u32 	%p16, %r2, 128;
	bar.sync 	0;
	@%p16 bra 	$L__BB0_32;
	ld.shared.f32 	%f37, [%r4];
	add.f32 	%f38, %f46, %f37;
	st.shared.f32 	[%r4], %f38;
$L__BB0_32:
	bar.sync 	0;
	setp.lt.u32 	%p17, %r2, 256;
	@%p17 bra 	$L__BB0_34;
	ld.shared.f32 	%f46, [%r4+-1024];
$L__BB0_34:
	setp.lt.u32 	%p18, %r2, 256;
	bar.sync 	0;
	@%p18 bra 	$L__BB0_36;
	ld.shared.f32 	%f39, [%r4];
	add.f32 	%f40, %f46, %f39;
	st.shared.f32 	[%r4], %f40;
$L__BB0_36:
	bar.sync 	0;
	setp.lt.u32 	%p19, %r2, 512;
	@%p19 bra 	$L__BB0_38;
	ld.shared.f32 	%f46, [%r4+-2048];
$L__BB0_38:
	setp.lt.u32 	%p20, %r2, 512;
	bar.sync 	0;
	@%p20 bra 	$L__BB0_40;
	ld.shared.f32 	%f41, [%r4];
	add.f32 	%f42, %f46, %f41;
	st.shared.f32 	[%r4], %f42;
$L__BB0_40:
	bar.sync 	0;
	setp.ne.s32 	%p21, %r2, 1023;
	@%p21 bra 	$L__BB0_42;
	ld.shared.f32 	%f43, [_ZZ11scan_kernelPfS_S_jE8buffer_s+4092];
	cvta.to.global.u64 	%rd7, %rd2;
	mul.wide.u32 	%rd8, %r1, 4;
	add.s64 	%rd9, %rd7, %rd8;
	st.global.f32 	[%rd9], %f43;
$L__BB0_42:
	cvta.to.global.u64 	%rd10, %rd1;
	ld.shared.f32 	%f44, [%r4];
	add.s64 	%rd12, %rd10, %rd5;
	st.global.f32 	[%rd12], %f44;
	ret;

}
	// .globl	_Z10add_kernelPfS_j
.visible .entry _Z10add_kernelPfS_j(
	.param .u64 .ptr .align 1 _Z10add_kernelPfS_j_param_0,
	.param .u64 .ptr .align 1 _Z10add_kernelPfS_j_param_1,
	.param .u32 _Z10add_kernelPfS_j_param_2
)
{
	.reg .pred 	%p<2>;
	.reg .b32 	%r<6>;
	.reg .b32 	%f<4>;
	.reg .b64 	%rd<9>;

	ld.param.u64 	%rd1, [_Z10add_kernelPfS_j_param_0];
	ld.param.u64 	%rd2, [_Z10add_kernelPfS_j_param_1];
	mov.u32 	%r1, %ctaid.x;
	setp.eq.s32 	%p1, %r1, 0;
	@%p1 bra 	$L__BB1_2;
	cvta.to.global.u64 	%rd3, %rd2;
	cvta.to.global.u64 	%rd4, %rd1;
	add.s32 	%r2, %r1, -1;
	mul.wide.u32 	%rd5, %r2, 4;
	add.s64 	%rd6, %rd3, %rd5;
	ld.global.f32 	%f1, [%rd6];
	mov.u32 	%r3, %tid.x;
	mov.u32 	%r4, %ntid.x;
	mad.lo.s32 	%r5, %r1, %r4, %r3;
	mul.wide.u32 	%rd7, %r5, 4;
	add.s64 	%rd8, %rd4, %rd7;
	ld.global.f32 	%f2, [%rd8];
	add.f32 	%f3, %f1, %f2;
	st.global.f32 	[%rd8], %f3;
$L__BB1_2:
	ret;

}


// ===== COMPILED SASS (sm_100) =====

	.target	sm_100

	.elftype	@"ET_EXEC"


//--------------------- .note.nv.tkinfo           --------------------------
	.section	.note.nv.tkinfo,"",@"SHT_NOTE"
	.sectionflags	@"SHF_NOTE_NV_TKINFO"
	.tkinfo
        /*0018*/ 	.word	0x00000002
        /*0030*/ 	.string	""
        /*0030*/ 	.string	"ptxas"
        /*0030*/ 	.string	"Cuda compilation tools, release 13.0, V13.0.88"
        /*0030*/ 	.string	"Build cuda_13.0.r13.0/compiler.36424714_0"
        /*0030*/ 	.string	"-arch sm_100 -m 64 "



//--------------------- .note.nv.cuinfo           --------------------------
	.section	.note.nv.cuinfo,"",@"SHT_NOTE"
	.sectionflags	@"SHF_NOTE_NV_CUINFO"
        /*0018*/ 	.short	0x0002
        /*001a*/ 	.short	0x0064
        /*001c*/ 	.short	0x0082
	.zero		2


//--------------------- .nv.info                  --------------------------
	.section	.nv.info,"",@"SHT_CUDA_INFO"
	.align	4


	//----- nvinfo : EIATTR_REGCOUNT
	.align		4
        /*0000*/ 	.byte	0x04, 0x2f
        /*0002*/ 	.short	(.L_1 - .L_0)
	.align		4
.L_0:
        /*0004*/ 	.word	index@(_Z11scan_kernelPfS_S_j)
        /*0008*/ 	.word	0x00000010


	//----- nvinfo : EIATTR_FRAME_SIZE
	.align		4
.L_1:
        /*000c*/ 	.byte	0x04, 0x11
        /*000e*/ 	.short	(.L_3 - .L_2)
	.align		4
.L_2:
        /*0010*/ 	.word	index@(_Z11scan_kernelPfS_S_j)
        /*0014*/ 	.word	0x00000000


	//----- nvinfo : EIATTR_REGCOUNT
	.align		4
.L_3:
        /*0018*/ 	.byte	0x04, 0x2f
        /*001a*/ 	.short	(.L_5 - .L_4)
	.align		4
.L_4:
        /*001c*/ 	.word	index@(_Z10add_kernelPfS_j)
        /*0020*/ 	.word	0x0000000c


	//----- nvinfo : EIATTR_FRAME_SIZE
	.align		4
.L_5:
        /*0024*/ 	.byte	0x04, 0x11
        /*0026*/ 	.short	(.L_7 - .L_6)
	.align		4
.L_6:
        /*0028*/ 	.word	index@(_Z10add_kernelPfS_j)
        /*002c*/ 	.word	0x00000000


	//----- nvinfo : EIATTR_MIN_STACK_SIZE
	.align		4
.L_7:
        /*0030*/ 	.byte	0x04, 0x12
        /*0032*/ 	.short	(.L_9 - .L_8)
	.align		4
.L_8:
        /*0034*/ 	.word	index@(_Z10add_kernelPfS_j)
        /*0038*/ 	.word	0x00000000


	//----- nvinfo : EIATTR_MIN_STACK_SIZE
	.align		4
.L_9:
        /*003c*/ 	.byte	0x04, 0x12
        /*003e*/ 	.short	(.L_11 - .L_10)
	.align		4
.L_10:
        /*0040*/ 	.word	index@(_Z11scan_kernelPfS_S_j)
        /*0044*/ 	.word	0x00000000
.L_11:


//--------------------- .nv.compat                --------------------------
	.section	.nv.compat,"",@"SHT_CUDA_COMPAT_INFO"
	.align	4
        /*0000*/ 	.byte	0x02, 0x09, 0x00, 0x00, 0x02, 0x02, 0x01, 0x00, 0x02, 0x05, 0x05, 0x00, 0x03, 0x07, 0x01, 0x01
        /*0010*/ 	.byte	0x02, 0x03, 0x00, 0x00, 0x02, 0x06, 0x01, 0x00, 0x04, 0x0b, 0x08, 0x00, 0x09, 0x00, 0x00, 0x00
        /*0020*/ 	.byte	0x00, 0x00, 0x00, 0x00


//--------------------- .nv.info._Z10add_kernelPfS_j --------------------------
	.section	.nv.info._Z10add_kernelPfS_j,"",@"SHT_CUDA_INFO"
	.sectionflags	@""
	.align	4


	//----- nvinfo : EIATTR_CUDA_API_VERSION
	.align		4
        /*0000*/ 	.byte	0x04, 0x37
        /*0002*/ 	.short	(.L_13 - .L_12)
.L_12:
        /*0004*/ 	.word	0x00000082


	//----- nvinfo : EIATTR_KPARAM_INFO
	.align		4
.L_13:
        /*0008*/ 	.byte	0x04, 0x17
        /*000a*/ 	.short	(.L_15 - .L_14)
.L_14:
        /*000c*/ 	.word	0x00000000
        /*0010*/ 	.short	0x0002
        /*0012*/ 	.short	0x0010
        /*0014*/ 	.byte	0x00, 0xf0, 0x11, 0x00


	//----- nvinfo : EIATTR_KPARAM_INFO
	.align		4
.L_15:
        /*0018*/ 	.byte	0x04, 0x17
        /*001a*/ 	.short	(.L_17 - .L_16)
.L_16:
        /*001c*/ 	.word	0x00000000
        /*0020*/ 	.short	0x0001
        /*0022*/ 	.short	0x0008
        /*0024*/ 	.byte	0x00, 0xf5, 0x21, 0x00


	//----- nvinfo : EIATTR_KPARAM_INFO
	.align		4
.L_17:
        /*0028*/ 	.byte	0x04, 0x17
        /*002a*/ 	.short	(.L_19 - .L_18)
.L_18:
        /*002c*/ 	.word	0x00000000
        /*0030*/ 	.short	0x0000
        /*0032*/ 	.short	0x0000
        /*0034*/ 	.byte	0x00, 0xf5, 0x21, 0x00


	//----- nvinfo : EIATTR_SPARSE_MMA_MASK
	.align		4
.L_19:
        /*0038*/ 	.byte	0x03, 0x50
        /*003a*/ 	.short	0x0000


	//----- nvinfo : EIATTR_MAXREG_COUNT
	.align		4
        /*003c*/ 	.byte	0x03, 0x1b
        /*003e*/ 	.short	0x00ff


	//----- nvinfo : EIATTR_MERCURY_ISA_VERSION
	.align		4
        /*0040*/ 	.byte	0x03, 0x5f
        /*0042*/ 	.short	0x0101


	//----- nvinfo : EIATTR_VRC_CTA_INIT_COUNT
	.align		4
        /*0044*/ 	.byte	0x02, 0x4a
	.zero		1
	.zero		1


	//----- nvinfo : EIATTR_EXIT_INSTR_OFFSETS
	.align		4
        /*0048*/ 	.byte	0x04, 0x1c
        /*004a*/ 	.short	(.L_21 - .L_20)


	//   ....[0]....
.L_20:
        /*004c*/ 	.word	0x00000030


	//   ....[1]....
        /*0050*/ 	.word	0x00000110


	//----- nvinfo : EIATTR_CBANK_PARAM_SIZE
	.align		4
.L_21:
        /*0054*/ 	.byte	0x03, 0x19
        /*0056*/ 	.short	0x0014


	//----- nvinfo : EIATTR_PARAM_CBANK
	.align		4
        /*0058*/ 	.byte	0x04, 0x0a
        /*005a*/ 	.short	(.L_23 - .L_22)
	.align		4
.L_22:
        /*005c*/ 	.word	index@(.nv.constant0._Z10add_kernelPfS_j)
        /*0060*/ 	.short	0x0380
        /*0062*/ 	.short	0x0014


	//----- nvinfo : EIATTR_SW_WAR
	.align		4
.L_23:
        /*0064*/ 	.byte	0x04, 0x36
        /*0066*/ 	.short	(.L_25 - .L_24)
.L_24:
        /*0068*/ 	.word	0x00000008
.L_25:


//--------------------- .nv.info._Z11scan_kernelPfS_S_j --------------------------
	.section	.nv.info._Z11scan_kernelPfS_S_j,"",@"SHT_CUDA_INFO"
	.sectionflags	@""
	.align	4


	//----- nvinfo : EIATTR_CUDA_API_VERSION
	.align		4
        /*0000*/ 	.byte	0x04, 0x37
        /*0002*/ 	.short	(.L_27 - .L_26)
.L_26:
        /*0004*/ 	.word	0x00000082


	//----- nvinfo : EIATTR_KPARAM_INFO
	.align		4
.L_27:
        /*0008*/ 	.byte	0x04, 0x17
        /*000a*/ 	.short	(.L_29 - .L_28)
.L_28:
        /*000c*/ 	.word	0x00000000
        /*0010*/ 	.short	0x0003
        /*0012*/ 	.short	0x0018
        /*0014*/ 	.byte	0x00, 0xf0, 0x11, 0x00


	//----- nvinfo : EIATTR_KPARAM_INFO
	.align		4
.L_29:
        /*0018*/ 	.byte	0x04, 0x17
        /*001a*/ 	.short	(.L_31 - .L_30)
.L_30:
        /*001c*/ 	.word	0x00000000
        /*0020*/ 	.short	0x0002
        /*0022*/ 	.short	0x0010
        /*0024*/ 	.byte	0x00, 0xf5, 0x21, 0x00


	//----- nvinfo : EIATTR_KPARAM_INFO
	.align		4
.L_31:
        /*0028*/ 	.byte	0x04, 0x17
        /*002a*/ 	.short	(.L_33 - .L_32)
.L_32:
        /*002c*/ 	.word	0x00000000
        /*0030*/ 	.short	0x0001
        /*0032*/ 	.short	0x0008
        /*0034*/ 	.byte	0x00, 0xf5, 0x21, 0x00


	//----- nvinfo : EIATTR_KPARAM_INFO
	.align		4
.L_33:
        /*0038*/ 	.byte	0x04, 0x17
        /*003a*/ 	.short	(.L_35 - .L_34)
.L_34:
        /*003c*/ 	.word	0x00000000
        /*0040*/ 	.short	0x0000
        /*0042*/ 	.short	0x0000
        /*0044*/ 	.byte	0x00, 0xf5, 0x21, 0x00


	//----- nvinfo : EIATTR_SPARSE_MMA_MASK
	.align		4
.L_35:
        /*0048*/ 	.byte	0x03, 0x50
        /*004a*/ 	.short	0x0000


	//----- nvinfo : EIATTR_MAXREG_COUNT
	.align		4
        /*004c*/ 	.byte	0x03, 0x1b
        /*004e*/ 	.short	0x00ff


	//----- nvinfo : EIATTR_NUM_BARRIERS
	.align		4
        /*0050*/ 	.byte	0x02, 0x4c
        /*0052*/ 	.byte	0x01
	.zero		1


	//----- nvinfo : EIATTR_MERCURY_ISA_VERSION
	.align		4
        /*0054*/ 	.byte	0x03, 0x5f
        /*0056*/ 	.short	0x0101


	//----- nvinfo : EIATTR_VRC_CTA_INIT_COUNT
	.align		4
        /*0058*/ 	.byte	0x02, 0x4a
	.zero		1
	.zero		1


	//----- nvinfo : EIATTR_EXIT_INSTR_OFFSETS
	.align		4
        /*005c*/ 	.byte	0x04, 0x1c
        /*005e*/ 	.short	(.L_37 - .L_36)


	//   ....[0]....
.L_36:
        /*0060*/ 	.word	0x000005e0


	//----- nvinfo : EIATTR_CBANK_PARAM_SIZE
	.align		4
.L_37:
        /*0064*/ 	.byte	0x03, 0x19
        /*0066*/ 	.short	0x001c


	//----- nvinfo : EIATTR_PARAM_CBANK
	.align		4
        /*0068*/ 	.byte	0x04, 0x0a
        /*006a*/ 	.short	(.L_39 - .L_38)
	.align		4
.L_38:
        /*006c*/ 	.word	index@(.nv.constant0._Z11scan_kernelPfS_S_j)
        /*0070*/ 	.short	0x0380
        /*0072*/ 	.short	0x001c


	//----- nvinfo : EIATTR_SW_WAR
	.align		4
.L_39:
        /*0074*/ 	.byte	0x04, 0x36
        /*0076*/ 	.short	(.L_41 - .L_40)
.L_40:
        /*0078*/ 	.word	0x00000008
.L_41:


//--------------------- .nv.callgraph             --------------------------
	.section	.nv.callgraph,"",@"SHT_CUDA_CALLGRAPH"
	.align	4
	.sectionentsize	8
	.align		4
        /*0000*/ 	.word	0x00000000
	.align		4
        /*0004*/ 	.word	0xffffffff
	.align		4
        /*0008*/ 	.word	0x00000000
	.align		4
        /*000c*/ 	.word	0xfffffffe
	.align		4
        /*0010*/ 	.word	0x00000000
	.align		4
        /*0014*/ 	.word	0xfffffffd
	.align		4
        /*0018*/ 	.word	0x00000000
	.align		4
        /*001c*/ 	.word	0xfffffffc


//--------------------- .text._Z10add_kernelPfS_j --------------------------
	.section	.text._Z10add_kernelPfS_j,"ax",@progbits
	.align	128
        .global         _Z10add_kernelPfS_j
        .type           _Z10add_kernelPfS_j,@function
        .size           _Z10add_kernelPfS_j,(.L_x_2 - _Z10add_kernelPfS_j)
        .other          _Z10add_kernelPfS_j,@"STO_CUDA_ENTRY STV_DEFAULT"
_Z10add_kernelPfS_j:
.text._Z10add_kernelPfS_j:
[----:B------:R-:W-:Y:S01]  /*0000*/  LDC R1, c[0x0][0x37c] ;  /* 0x0000df00ff017b82 */ /* 0x000fe20000000800 */
[----:B------:R-:W0:Y:S02]  /*0010*/  S2R R9, SR_CTAID.X ;  /* 0x0000000000097919 */ /* 0x000e240000002500 */
[----:B0-----:R-:W-:-:S13]  /*0020*/  ISETP.NE.AND P0, PT, R9, RZ, PT ;  /* 0x000000ff0900720c */ /* 0x001fda0003f05270 */
[----:B------:R-:W-:Y:S05]  /*0030*/  @!P0 EXIT ;  /* 0x000000000000894d */ /* 0x000fea0003800000 */
[----:B------:R-:W0:Y:S01]  /*0040*/  S2R R0, SR_TID.X ;  /* 0x0000000000007919 */ /* 0x000e220000002100 */
[----:B------:R-:W1:Y:S01]  /*0050*/  LDC.64 R2, c[0x0][0x388] ;  /* 0x0000e200ff027b82 */ /* 0x000e620000000a00 */
[----:B------:R-:W0:Y:S01]  /*0060*/  LDCU UR6, c[0x0][0x360] ;  /* 0x00006c00ff0677ac */ /* 0x000e220008000800 */
[----:B------:R-:W-:Y:S01]  /*0070*/  IADD3 R7, PT, PT, R9, -0x1, RZ ;  /* 0xffffffff09077810 */ /* 0x000fe20007ffe0ff */
[----:B------:R-:W2:Y:S05]  /*0080*/  LDCU.64 UR4, c[0x0][0x358] ;  /* 0x00006b00ff0477ac */ /* 0x000eaa0008000a00 */
[----:B------:R-:W3:Y:S01]  /*0090*/  LDC.64 R4, c[0x0][0x380] ;  /* 0x0000e000ff047b82 */ /* 0x000ee20000000a00 */
[----:B-1----:R-:W-:-:S06]  /*00a0*/  IMAD.WIDE.U32 R2, R7, 0x4, R2 ;  /* 0x0000000407027825 */ /* 0x002fcc00078e0002 */
[----:B--2---:R-:W2:Y:S01]  /*00b0*/  LDG.E R2, desc[UR4][R2.64] ;  /* 0x0000000402027981 */ /* 0x004ea2000c1e1900 */
[----:B0-----:R-:W-:-:S04]  /*00c0*/  IMAD R9, R9, UR6, R0 ;  /* 0x0000000609097c24 */ /* 0x001fc8000f8e0200 */
[----:B---3--:R-:W-:-:S05]  /*00d0*/  IMAD.WIDE.U32 R4, R9, 0x4, R4 ;  /* 0x0000000409047825 */ /* 0x008fca00078e0004 */
[----:B------:R-:W2:Y:S02]  /*00e0*/  LDG.E R7, desc[UR4][R4.64] ;  /* 0x0000000404077981 */ /* 0x000ea4000c1e1900 */
[----:B--2---:R-:W-:-:S05]  /*00f0*/  FADD R7, R2, R7 ;  /* 0x0000000702077221 */ /* 0x004fca0000000000 */
[----:B------:R-:W-:Y:S01]  /*0100*/  STG.E desc[UR4][R4.64], R7 ;  /* 0x0000000704007986 */ /* 0x000fe2000c101904 */
[----:B------:R-:W-:Y:S05]  /*0110*/  EXIT ;  /* 0x000000000000794d */ /* 0x000fea0003800000 */
.L_x_0:
[----:B------:R-:W-:-:S00]  /*0120*/  BRA `(.L_x_0) ;  /* 0xfffffffc00fc7947 */ /* 0x000fc0000383ffff */
[----:B------:R-:W-:-:S00]  /*0130*/  NOP ;  /* 0x0000000000007918 */ /* 0x000fc00000000000 */
        /* <DEDUP_REMOVED lines=12> */
.L_x_2:


//--------------------- .text._Z11scan_kernelPfS_S_j --------------------------
	.section	.text._Z11scan_kernelPfS_S_j,"ax",@progbits
	.align	128
        .global         _Z11scan_kernelPfS_S_j
        .type           _Z11scan_kernelPfS_S_j,@function
        .size           _Z11scan_kernelPfS_S_j,(.L_x_3 - _Z11scan_kernelPfS_S_j)
        .other          _Z11scan_kernelPfS_S_j,@"STO_CUDA_ENTRY STV_DEFAULT"
_Z11scan_kernelPfS_S_j:
.text._Z11scan_kernelPfS_S_j:
[----:B------:R-:W-:Y:S01]  /*0000*/  LDC R1, c[0x0][0x37c] ;  /* 0x0000df00ff017b82 */ /* 0x000fe20000000800 */
[----:B------:R-:W0:Y:S07]  /*0010*/  S2R R2, SR_CTAID.X ;  /* 0x0000000000027919 */ /* 0x000e2e0000002500 */
[----:B------:R-:W1:Y:S01]  /*0020*/  LDC.64 R4, c[0x0][0x380] ;  /* 0x0000e000ff047b82 */ /* 0x000e620000000a00 */
[----:B------:R-:W0:Y:S01]  /*0030*/  LDCU UR4, c[0x0][0x360] ;  /* 0x00006c00ff0477ac */ /* 0x000e220008000800 */
[----:B------:R-:W0:Y:S01]  /*0040*/  S2R R7, SR_TID.X ;  /* 0x0000000000077919 */ /* 0x000e220000002100 */
[----:B------:R-:W2:Y:S01]  /*0050*/  LDCU.64 UR6, c[0x0][0x358] ;  /* 0x00006b00ff0677ac */ /* 0x000ea20008000a00 */
[----:B0-----:R-:W-:-:S04]  /*0060*/  IMAD R0, R2, UR4, R7 ;  /* 0x0000000402007c24 */ /* 0x001fc8000f8e0207 */
[----:B-1----:R-:W-:-:S06]  /*0070*/  IMAD.WIDE.U32 R4, R0, 0x4, R4 ;  /* 0x0000000400047825 */ /* 0x002fcc00078e0004 */
[----:B--2---:R-:W2:Y:S01]  /*0080*/  LDG.E R4, desc[UR6][R4.64] ;  /* 0x0000000604047981 */ /* 0x004ea2000c1e1900 */
[----:B------:R-:W0:Y:S01]  /*0090*/  S2UR UR5, SR_CgaCtaId ;  /* 0x00000000000579c3 */ /* 0x000e220000008800 */
[----:B------:R-:W-:Y:S01]  /*00a0*/  UMOV UR4, 0x400 ;  /* 0x0000040000047882 */ /* 0x000fe20000000000 */
[C---:B------:R-:W-:Y:S02]  /*00b0*/  ISETP.NE.AND P1, PT, R7.reuse, RZ, PT ;  /* 0x000000ff0700720c */ /* 0x040fe40003f25270 */
[----:B------:R-:W-:Y:S01]  /*00c0*/  ISETP.GE.U32.AND P0, PT, R7, 0x2, PT ;  /* 0x000000020700780c */ /* 0x000fe20003f06070 */
[----:B0-----:R-:W-:-:S06]  /*00d0*/  ULEA UR4, UR5, UR4, 0x18 ;  /* 0x0000000405047291 */ /* 0x001fcc000f8ec0ff */
[----:B------:R-:W-:-:S05]  /*00e0*/  LEA R9, R7, UR4, 0x2 ;  /* 0x0000000407097c11 */ /* 0x000fca000f8e10ff */
[----:B--2---:R-:W-:Y:S01]  /*00f0*/  STS [R9], R4 ;  /* 0x0000000409007388 */ /* 0x004fe20000000800 */
[----:B------:R-:W-:Y:S06]  /*0100*/  BAR.SYNC.DEFER_BLOCKING 0x0 ;  /* 0x0000000000007b1d */ /* 0x000fec0000010000 */
[----:B------:R-:W-:Y:S02]  /*0110*/  @P1 LDS R3, [R9+-0x4] ;  /* 0xfffffc0009031984 */ /* 0x000fe40000000800 */
[----:B------:R-:W-:Y:S06]  /*0120*/  BAR.SYNC.DEFER_BLOCKING 0x0 ;  /* 0x0000000000007b1d */ /* 0x000fec0000010000 */
[----:B------:R-:W0:Y:S02]  /*0130*/  @P1 LDS R6, [R9] ;  /* 0x0000000009061984 */ /* 0x000e240000000800 */
[----:B0-----:R-:W-:-:S05]  /*0140*/  @P1 FADD R6, R3, R6 ;  /* 0x0000000603061221 */ /* 0x001fca0000000000 */
[----:B------:R-:W-:Y:S01]  /*0150*/  @P1 STS [R9], R6 ;  /* 0x0000000609001388 */ /* 0x000fe20000000800 */
[----:B------:R-:W-:Y:S01]  /*0160*/  BAR.SYNC.DEFER_BLOCKING 0x0 ;  /* 0x0000000000007b1d */ /* 0x000fe20000010000 */
[----:B------:R-:W-:-:S05]  /*0170*/  ISETP.GE.U32.AND P1, PT, R7, 0x4, PT ;  /* 0x000000040700780c */ /* 0x000fca0003f26070 */
        /* <DEDUP_REMOVED lines=53> */
[----:B------:R0:W-:Y:S01]  /*04d0*/  @P1 STS [R9], R6 ;  /* 0x0000000609001388 */ /* 0x0001e20000000800 */
[----:B------:R-:W-:Y:S01]  /*04e0*/  BAR.SYNC.DEFER_BLOCKING 0x0 ;  /* 0x0000000000007b1d */ /* 0x000fe20000010000 */
[----:B------:R-:W-:-:S07]  /*04f0*/  ISETP.NE.AND P1, PT, R7, 0x3ff, PT ;  /* 0x000003ff0700780c */ /* 0x000fce0003f25270 */
[----:B0-----:R-:W0:Y:S01]  /*0500*/  LDC.64 R6, c[0x0][0x388] ;  /* 0x0000e200ff067b82 */ /* 0x001e220000000a00 */
[----:B------:R-:W-:Y:S07]  /*0510*/  @P0 LDS R3, [R9+-0x800] ;  /* 0xfff8000009030984 */ /* 0x000fee0000000800 */
[----:B------:R-:W-:Y:S06]  /*0520*/  BAR.SYNC.DEFER_BLOCKING 0x0 ;  /* 0x0000000000007b1d */ /* 0x000fec0000010000 */
[----:B------:R-:W1:Y:S02]  /*0530*/  @P0 LDS R4, [R9] ;  /* 0x0000000009040984 */ /* 0x000e640000000800 */
[----:B-1----:R-:W-:-:S02]  /*0540*/  @P0 FADD R8, R4, R3 ;  /* 0x0000000304080221 */ /* 0x002fc40000000000 */
[----:B------:R-:W1:Y:S03]  /*0550*/  @!P1 LDC.64 R4, c[0x0][0x390] ;  /* 0x0000e400ff049b82 */ /* 0x000e660000000a00 */
[----:B------:R-:W-:Y:S05]  /*0560*/  @P0 STS [R9], R8 ;  /* 0x0000000809000388 */ /* 0x000fea0000000800 */
[----:B------:R-:W-:Y:S01]  /*0570*/  BAR.SYNC.DEFER_BLOCKING 0x0 ;  /* 0x0000000000007b1d */ /* 0x000fe20000010000 */
[----:B-1----:R-:W-:-:S04]  /*0580*/  @!P1 IMAD.WIDE.U32 R2, R2, 0x4, R4 ;  /* 0x0000000402029825 */ /* 0x002fc800078e0004 */
[----:B0-----:R-:W-:Y:S01]  /*0590*/  IMAD.WIDE.U32 R4, R0, 0x4, R6 ;  /* 0x0000000400047825 */ /* 0x001fe200078e0006 */
[----:B------:R-:W0:Y:S04]  /*05a0*/  @!P1 LDS R11, [UR4+0xffc] ;  /* 0x000ffc04ff0b9984 */ /* 0x000e280008000800 */
[----:B------:R-:W1:Y:S04]  /*05b0*/  LDS R13, [R9] ;  /* 0x00000000090d7984 */ /* 0x000e680000000800 */
[----:B0-----:R-:W-:Y:S04]  /*05c0*/  @!P1 STG.E desc[UR6][R2.64], R11 ;  /* 0x0000000b02009986 */ /* 0x001fe8000c101906 */
[----:B-1----:R-:W-:Y:S01]  /*05d0*/  STG.E desc[UR6][R4.64], R13 ;  /* 0x0000000d04007986 */ /* 0x002fe2000c101906 */
[----:B------:R-:W-:Y:S05]  /*05e0*/  EXIT ;  /* 0x000000000000794d */ /* 0x000fea0003800000 */
.L_x_1:
        /* <DEDUP_REMOVED lines=9> */
.L_x_3:


//--------------------- .nv.shared.reserved.0     --------------------------
	.section	.nv.shared.reserved.0,"aw",@nobits
	.weak		__nv_reservedSMEM_offset_0_alias
	.size		__nv_reservedSMEM_offset_0_alias, 0, 64
	.other		__nv_reservedSMEM_offset_0_alias,@"STO_CUDA_RESERVED_SHARED STV_DEFAULT"
__nv_reservedSMEM_offset_0_alias:
	.zero		0
	.zero		64


//--------------------- .nv.shared._Z11scan_kernelPfS_S_j --------------------------
	.section	.nv.shared._Z11scan_kernelPfS_S_j,"aw",@nobits
	.sectionflags	@""
	.align	4
.nv.shared._Z11scan_kernelPfS_S_j:
	.zero		5120


//--------------------- .nv.constant0._Z10add_kernelPfS_j --------------------------
	.section	.nv.constant0._Z10add_kernelPfS_j,"a",@progbits
	.sectionflags	@""
	.align	4
.nv.constant0._Z10add_kernelPfS_j:
	.zero		916


//--------------------- .nv.constant0._Z11scan_kernelPfS_S_j --------------------------
	.section	.nv.constant0._Z11scan_kernelPfS_S_j,"a",@progbits
	.sectionflags	@""
	.align	4
.nv.constant0._Z11scan_kernelPfS_S_j:
	.zero		924


//--------------------- SYMBOLS --------------------------

	.type		.nv.reservedSmem.offset0,@object
	.size		.nv.reservedSmem.offset0,0x4
	.type		.nv.reservedSmem.cap,@object
	.size		.nv.reservedSmem.cap,0x4
